//
// Generated by NVIDIA NVVM Compiler
//
// Compiler Build ID: CL-36424714
// Cuda compilation tools, release 13.0, V13.0.88
// Based on NVVM 20.0.0
//

.version 9.0
.target sm_100
.address_size 64

	// .globl	_Z4reluPfS_i

.visible .entry _Z4reluPfS_i(
	.param .u64 .ptr .align 1 _Z4reluPfS_i_param_0,
	.param .u64 .ptr .align 1 _Z4reluPfS_i_param_1,
	.param .u32 _Z4reluPfS_i_param_2
)
{
	.reg .pred 	%p<2>;
	.reg .b32 	%r<6>;
	.reg .b32 	%f<3>;
	.reg .b64 	%rd<8>;

	ld.param.u64 	%rd1, [_Z4reluPfS_i_param_0];
	ld.param.u64 	%rd2, [_Z4reluPfS_i_param_1];
	ld.param.u32 	%r2, [_Z4reluPfS_i_param_2];
	mov.u32 	%r3, %ctaid.x;
	mov.u32 	%r4, %ntid.x;
	mov.u32 	%r5, %tid.x;
	mad.lo.s32 	%r1, %r3, %r4, %r5;
	setp.ge.s32 	%p1, %r1, %r2;
	@%p1 bra 	$L__BB0_2;
	cvta.to.global.u64 	%rd3, %rd1;
	cvta.to.global.u64 	%rd4, %rd2;
	mul.wide.s32 	%rd5, %r1, 4;
	add.s64 	%rd6, %rd3, %rd5;
	ld.global.f32 	%f1, [%rd6];
	max.f32 	%f2, %f1, 0f00000000;
	add.s64 	%rd7, %rd4, %rd5;
	st.global.f32 	[%rd7], %f2;
$L__BB0_2:
	ret;

}
	// .globl	_Z11relu_float4PfS_i
.visible .entry _Z11relu_float4PfS_i(
	.param .u64 .ptr .align 1 _Z11relu_float4PfS_i_param_0,
	.param .u64 .ptr .align 1 _Z11relu_float4PfS_i_param_1,
	.param .u32 _Z11relu_float4PfS_i_param_2
)
{
	.reg .pred 	%p<2>;
	.reg .b32 	%r<7>;
	.reg .b32 	%f<9>;
	.reg .b64 	%rd<8>;

	ld.param.u64 	%rd1, [_Z11relu_float4PfS_i_param_0];
	ld.param.u64 	%rd2, [_Z11relu_float4PfS_i_param_1];
	ld.param.u32 	%r2, [_Z11relu_float4PfS_i_param_2];
	mov.u32 	%r3, %ctaid.x;
	mov.u32 	%r4, %ntid.x;
	mov.u32 	%r5, %tid.x;
	mad.lo.s32 	%r6, %r3, %r4, %r5;
	shl.b32 	%r1, %r6, 2;
	setp.ge.s32 	%p1, %r1, %r2;
	@%p1 bra 	$L__BB1_2;
	cvta.to.global.u64 	%rd3, %rd1;
	cvta.to.global.u64 	%rd4, %rd2;
	mul.wide.s32 	%rd5, %r1, 4;
	add.s64 	%rd6, %rd3, %rd5;
	ld.global.v4.f32 	{%f1, %f2, %f3, %f4}, [%rd6];
	max.f32 	%f5, %f1, 0f00000000;
	max.f32 	%f6, %f2, 0f00000000;
	max.f32 	%f7, %f3, 0f00000000;
	max.f32 	%f8, %f4, 0f00000000;
	add.s64 	%rd7, %rd4, %rd5;
	st.global.v4.f32 	[%rd7], {%f5, %f6, %f7, %f8};
$L__BB1_2:
	ret;

}


// ===== COMPILED SASS (sm_100) =====

	.target	sm_100

	.elftype	@"ET_EXEC"


//--------------------- .note.nv.tkinfo           --------------------------
	.section	.note.nv.tkinfo,"",@"SHT_NOTE"
	.sectionflags	@"SHF_NOTE_NV_TKINFO"
	.tkinfo
        /*0018*/ 	.word	0x00000002
        /*0030*/ 	.string	""
        /*0030*/ 	.string	"ptxas"
        /*0030*/ 	.string	"Cuda compilation tools, release 13.0, V13.0.88"
        /*0030*/ 	.string	"Build cuda_13.0.r13.0/compiler.36424714_0"
        /*0030*/ 	.string	"-arch sm_100 -m 64 "



//--------------------- .note.nv.cuinfo           --------------------------
	.section	.note.nv.cuinfo,"",@"SHT_NOTE"
	.sectionflags	@"SHF_NOTE_NV_CUINFO"
        /*0018*/ 	.short	0x0002
        /*001a*/ 	.short	0x0064
        /*001c*/ 	.short	0x0082
	.zero		2


//--------------------- .nv.info                  --------------------------
	.section	.nv.info,"",@"SHT_CUDA_INFO"
	.align	4


	//----- nvinfo : EIATTR_REGCOUNT
	.align		4
        /*0000*/ 	.byte	0x04, 0x2f
        /*0002*/ 	.short	(.L_1 - .L_0)
	.align		4
.L_0:
        /*0004*/ 	.word	index@(_Z4reluPfS_i)
        /*0008*/ 	.word	0x0000000a


	//----- nvinfo : EIATTR_FRAME_SIZE
	.align		4
.L_1:
        /*000c*/ 	.byte	0x04, 0x11
        /*000e*/ 	.short	(.L_3 - .L_2)
	.align		4
.L_2:
        /*0010*/ 	.word	index@(_Z4reluPfS_i)
        /*0014*/ 	.word	0x00000000


	//----- nvinfo : EIATTR_REGCOUNT
	.align		4
.L_3:
        /*0018*/ 	.byte	0x04, 0x2f
        /*001a*/ 	.short	(.L_5 - .L_4)
	.align		4
.L_4:
        /*001c*/ 	.word	index@(_Z11relu_float4PfS_i)
        /*0020*/ 	.word	0x0000000e


	//----- nvinfo : EIATTR_FRAME_SIZE
	.align		4
.L_5:
        /*0024*/ 	.byte	0x04, 0x11
        /*0026*/ 	.short	(.L_7 - .L_6)
	.align		4
.L_6:
        /*0028*/ 	.word	index@(_Z11relu_float4PfS_i)
        /*002c*/ 	.word	0x00000000


	//----- nvinfo : EIATTR_MIN_STACK_SIZE
	.align		4
.L_7:
        /*0030*/ 	.byte	0x04, 0x12
        /*0032*/ 	.short	(.L_9 - .L_8)
	.align		4
.L_8:
        /*0034*/ 	.word	index@(_Z11relu_float4PfS_i)
        /*0038*/ 	.word	0x00000000


	//----- nvinfo : EIATTR_MIN_STACK_SIZE
	.align		4
.L_9:
        /*003c*/ 	.byte	0x04, 0x12
        /*003e*/ 	.short	(.L_11 - .L_10)
	.align		4
.L_10:
        /*0040*/ 	.word	index@(_Z4reluPfS_i)
        /*0044*/ 	.word	0x00000000
.L_11:


//--------------------- .nv.compat                --------------------------
	.section	.nv.compat,"",@"SHT_CUDA_COMPAT_INFO"
	.align	4
        /*0000*/ 	.byte	0x02, 0x09, 0x00, 0x00, 0x02, 0x02, 0x01, 0x00, 0x02, 0x05, 0x05, 0x00, 0x03, 0x07, 0x01, 0x01
        /*0010*/ 	.byte	0x02, 0x03, 0x00, 0x00, 0x02, 0x06, 0x01, 0x00, 0x04, 0x0b, 0x08, 0x00, 0x09, 0x00, 0x00, 0x00
        /*0020*/ 	.byte	0x00, 0x00, 0x00, 0x00


//--------------------- .nv.info._Z11relu_float4PfS_i --------------------------
	.section	.nv.info._Z11relu_float4PfS_i,"",@"SHT_CUDA_INFO"
	.sectionflags	@""
	.align	4


	//----- nvinfo : EIATTR_CUDA_API_VERSION
	.align		4
        /*0000*/ 	.byte	0x04, 0x37
        /*0002*/ 	.short	(.L_13 - .L_12)
.L_12:
        /*0004*/ 	.word	0x00000082


	//----- nvinfo : EIATTR_KPARAM_INFO
	.align		4
.L_13:
        /*0008*/ 	.byte	0x04, 0x17
        /*000a*/ 	.short	(.L_15 - .L_14)
.L_14:
        /*000c*/ 	.word	0x00000000
        /*0010*/ 	.short	0x0002
        /*0012*/ 	.short	0x0010
        /*0014*/ 	.byte	0x00, 0xf0, 0x11, 0x00


	//----- nvinfo : EIATTR_KPARAM_INFO
	.align		4
.L_15:
        /*0018*/ 	.byte	0x04, 0x17
        /*001a*/ 	.short	(.L_17 - .L_16)
.L_16:
        /*001c*/ 	.word	0x00000000
        /*0020*/ 	.short	0x0001
        /*0022*/ 	.short	0x0008
        /*0024*/ 	.byte	0x00, 0xf5, 0x21, 0x00


	//----- nvinfo : EIATTR_KPARAM_INFO
	.align		4
.L_17:
        /*0028*/ 	.byte	0x04, 0x17
        /*002a*/ 	.short	(.L_19 - .L_18)
.L_18:
        /*002c*/ 	.word	0x00000000
        /*0030*/ 	.short	0x0000
        /*0032*/ 	.short	0x0000
        /*0034*/ 	.byte	0x00, 0xf5, 0x21, 0x00


	//----- nvinfo : EIATTR_SPARSE_MMA_MASK
	.align		4
.L_19:
        /*0038*/ 	.byte	0x03, 0x50
        /*003a*/ 	.short	0x0000


	//----- nvinfo : EIATTR_MAXREG_COUNT
	.align		4
        /*003c*/ 	.byte	0x03, 0x1b
        /*003e*/ 	.short	0x00ff


	//----- nvinfo : EIATTR_MERCURY_ISA_VERSION
	.align		4
        /*0040*/ 	.byte	0x03, 0x5f
        /*0042*/ 	.short	0x0101


	//----- nvinfo : EIATTR_VRC_CTA_INIT_COUNT
	.align		4
        /*0044*/ 	.byte	0x02, 0x4a
	.zero		1
	.zero		1


	//----- nvinfo : EIATTR_EXIT_INSTR_OFFSETS
	.align		4
        /*0048*/ 	.byte	0x04, 0x1c
        /*004a*/ 	.short	(.L_21 - .L_20)


	//   ....[0]....
.L_20:
        /*004c*/ 	.word	0x00000080


	//   ....[1]....
        /*0050*/ 	.word	0x00000140


	//----- nvinfo : EIATTR_CBANK_PARAM_SIZE
	.align		4
.L_21:
        /*0054*/ 	.byte	0x03, 0x19
        /*0056*/ 	.short	0x0014


	//----- nvinfo : EIATTR_PARAM_CBANK
	.align		4
        /*0058*/ 	.byte	0x04, 0x0a
        /*005a*/ 	.short	(.L_23 - .L_22)
	.align		4
.L_22:
        /*005c*/ 	.word	index@(.nv.constant0._Z11relu_float4PfS_i)
        /*0060*/ 	.short	0x0380
        /*0062*/ 	.short	0x0014


	//----- nvinfo : EIATTR_SW_WAR
	.align		4
.L_23:
        /*0064*/ 	.byte	0x04, 0x36
        /*0066*/ 	.short	(.L_25 - .L_24)
.L_24:
        /*0068*/ 	.word	0x00000008
.L_25:


//--------------------- .nv.info._Z4reluPfS_i     --------------------------
	.section	.nv.info._Z4reluPfS_i,"",@"SHT_CUDA_INFO"
	.sectionflags	@""
	.align	4


	//----- nvinfo : EIATTR_CUDA_API_VERSION
	.align		4
        /*0000*/ 	.byte	0x04, 0x37
        /*0002*/ 	.short	(.L_27 - .L_26)
.L_26:
        /*0004*/ 	.word	0x00000082


	//----- nvinfo : EIATTR_KPARAM_INFO
	.align		4
.L_27:
        /*0008*/ 	.byte	0x04, 0x17
        /*000a*/ 	.short	(.L_29 - .L_28)
.L_28:
        /*000c*/ 	.word	0x00000000
        /*0010*/ 	.short	0x0002
        /*0012*/ 	.short	0x0010
        /*0014*/ 	.byte	0x00, 0xf0, 0x11, 0x00


	//----- nvinfo : EIATTR_KPARAM_INFO
	.align		4
.L_29:
        /*0018*/ 	.byte	0x04, 0x17
        /*001a*/ 	.short	(.L_31 - .L_30)
.L_30:
        /*001c*/ 	.word	0x00000000
        /*0020*/ 	.short	0x0001
        /*0022*/ 	.short	0x0008
        /*0024*/ 	.byte	0x00, 0xf5, 0x21, 0x00


	//----- nvinfo : EIATTR_KPARAM_INFO
	.align		4
.L_31:
        /*0028*/ 	.byte	0x04, 0x17
        /*002a*/ 	.short	(.L_33 - .L_32)
.L_32:
        /*002c*/ 	.word	0x00000000
        /*0030*/ 	.short	0x0000
        /*0032*/ 	.short	0x0000
        /*0034*/ 	.byte	0x00, 0xf5, 0x21, 0x00


	//----- nvinfo : EIATTR_SPARSE_MMA_MASK
	.align		4
.L_33:
        /*0038*/ 	.byte	0x03, 0x50
        /*003a*/ 	.short	0x0000


	//----- nvinfo : EIATTR_MAXREG_COUNT
	.align		4
        /*003c*/ 	.byte	0x03, 0x1b
        /*003e*/ 	.short	0x00ff


	//----- nvinfo : EIATTR_MERCURY_ISA_VERSION
	.align		4
        /*0040*/ 	.byte	0x03, 0x5f
        /*0042*/ 	.short	0x0101


	//----- nvinfo : EIATTR_VRC_CTA_INIT_COUNT
	.align		4
        /*0044*/ 	.byte	0x02, 0x4a
	.zero		1
	.zero		1


	//----- nvinfo : EIATTR_EXIT_INSTR_OFFSETS
	.align		4
        /*0048*/ 	.byte	0x04, 0x1c
        /*004a*/ 	.short	(.L_35 - .L_34)


	//   ....[0]....
.L_34:
        /*004c*/ 	.word	0x00000070


	//   ....[1]....
        /*0050*/ 	.word	0x00000100


	//----- nvinfo : EIATTR_CBANK_PARAM_SIZE
	.align		4
.L_35:
        /*0054*/ 	.byte	0x03, 0x19
        /*0056*/ 	.short	0x0014


	//----- nvinfo : EIATTR_PARAM_CBANK
	.align		4
        /*0058*/ 	.byte	0x04, 0x0a
        /*005a*/ 	.short	(.L_37 - .L_36)
	.align		4
.L_36:
        /*005c*/ 	.word	index@(.nv.constant0._Z4reluPfS_i)
        /*0060*/ 	.short	0x0380
        /*0062*/ 	.short	0x0014


	//----- nvinfo : EIATTR_SW_WAR
	.align		4
.L_37:
        /*0064*/ 	.byte	0x04, 0x36
        /*0066*/ 	.short	(.L_39 - .L_38)
.L_38:
        /*0068*/ 	.word	0x00000008
.L_39:


//--------------------- .nv.callgraph             --------------------------
	.section	.nv.callgraph,"",@"SHT_CUDA_CALLGRAPH"
	.align	4
	.sectionentsize	8
	.align		4
        /*0000*/ 	.word	0x00000000
	.align		4
        /*0004*/ 	.word	0xffffffff
	.align		4
        /*0008*/ 	.word	0x00000000
	.align		4
        /*000c*/ 	.word	0xfffffffe
	.align		4
        /*0010*/ 	.word	0x00000000
	.align		4
        /*0014*/ 	.word	0xfffffffd
	.align		4
        /*0018*/ 	.word	0x00000000
	.align		4
        /*001c*/ 	.word	0xfffffffc


//--------------------- .text._Z11relu_float4PfS_i --------------------------
	.section	.text._Z11relu_float4PfS_i,"ax",@progbits
	.align	128
        .global         _Z11relu_float4PfS_i
        .type           _Z11relu_float4PfS_i,@function
        .size           _Z11relu_float4PfS_i,(.L_x_2 - _Z11relu_float4PfS_i)
        .other          _Z11relu_float4PfS_i,@"STO_CUDA_ENTRY STV_DEFAULT"
_Z11relu_float4PfS_i:
.text._Z11relu_float4PfS_i:
[----:B------:R-:W-:Y:S01]  /*0000*/  LDC R1, c[0x0][0x37c] ;  /* 0x0000df00ff017b82 */ /* 0x000fe20000000800 */
[----:B------:R-:W0:Y:S07]  /*0010*/  S2R R3, SR_TID.X ;  /* 0x0000000000037919 */ /* 0x000e2e0000002100 */
[----:B------:R-:W0:Y:S01]  /*0020*/  S2UR UR4, SR_CTAID.X ;  /* 0x00000000000479c3 */ /* 0x000e220000002500 */
[----:B------:R-:W1:Y:S07]  /*0030*/  LDCU UR5, c[0x0][0x390] ;  /* 0x00007200ff0577ac */ /* 0x000e6e0008000800 */
[----:B------:R-:W0:Y:S02]  /*0040*/  LDC R0, c[0x0][0x360] ;  /* 0x0000d800ff007b82 */ /* 0x000e240000000800 */
[----:B0-----:R-:W-:-:S04]  /*0050*/  IMAD R0, R0, UR4, R3 ;  /* 0x0000000400007c24 */ /* 0x001fc8000f8e0203 */
[----:B------:R-:W-:-:S05]  /*0060*/  IMAD.SHL.U32 R7, R0, 0x4, RZ ;  /* 0x0000000400077824 */ /* 0x000fca00078e00ff */
[----:B-1----:R-:W-:-:S13]  /*0070*/  ISETP.GE.AND P0, PT, R7, UR5, PT ;  /* 0x0000000507007c0c */ /* 0x002fda000bf06270 */
[----:B------:R-:W-:Y:S05]  /*0080*/  @P0 EXIT ;  /* 0x000000000000094d */ /* 0x000fea0003800000 */
[----:B------:R-:W0:Y:S01]  /*0090*/  LDC.64 R2, c[0x0][0x380] ;  /* 0x0000e000ff027b82 */ /* 0x000e220000000a00 */
[----:B------:R-:W1:Y:S07]  /*00a0*/  LDCU.64 UR4, c[0x0][0x358] ;  /* 0x00006b00ff0477ac */ /* 0x000e6e0008000a00 */
[----:B------:R-:W2:Y:S01]  /*00b0*/  LDC.64 R4, c[0x0][0x388] ;  /* 0x0000e200ff047b82 */ /* 0x000ea20000000a00 */
[----:B0-----:R-:W-:-:S05]  /*00c0*/  IMAD.WIDE R2, R7, 0x4, R2 ;  /* 0x0000000407027825 */ /* 0x001fca00078e0202 */
[----:B-1----:R-:W3:Y:S01]  /*00d0*/  LDG.E.128 R8, desc[UR4][R2.64] ;  /* 0x0000000402087981 */ /* 0x002ee2000c1e1d00 */
[----:B--2---:R-:W-:Y:S01]  /*00e0*/  IMAD.WIDE R4, R7, 0x4, R4 ;  /* 0x0000000407047825 */ /* 0x004fe200078e0204 */
[----:B---3--:R-:W-:Y:S02]  /*00f0*/  FMNMX R8, RZ, R8, !PT ;  /* 0x00000008ff087209 */ /* 0x008fe40007800000 */
[----:B------:R-:W-:Y:S02]  /*0100*/  FMNMX R9, RZ, R9, !PT ;  /* 0x00000009ff097209 */ /* 0x000fe40007800000 */
[----:B------:R-:W-:Y:S02]  /*0110*/  FMNMX R10, RZ, R10, !PT ;  /* 0x0000000aff0a7209 */ /* 0x000fe40007800000 */
[----:B------:R-:W-:-:S05]  /*0120*/  FMNMX R11, RZ, R11, !PT ;  /* 0x0000000bff0b7209 */ /* 0x000fca0007800000 */
[----:B------:R-:W-:Y:S01]  /*0130*/  STG.E.128 desc[UR4][R4.64], R8 ;  /* 0x0000000804007986 */ /* 0x000fe2000c101d04 */
[----:B------:R-:W-:Y:S05]  /*0140*/  EXIT ;  /* 0x000000000000794d */ /* 0x000fea0003800000 */
.L_x_0:
[----:B------:R-:W-:-:S00]  /*0150*/  BRA `(.L_x_0) ;  /* 0xfffffffc00fc7947 */ /* 0x000fc0000383ffff */
[----:B------:R-:W-:-:S00]  /*0160*/  NOP ;  /* 0x0000000000007918 */ /* 0x000fc00000000000 */
        /* <DEDUP_REMOVED lines=9> */
.L_x_2:


//--------------------- .text._Z4reluPfS_i        --------------------------
	.section	.text._Z4reluPfS_i,"ax",@progbits
	.align	128
        .global         _Z4reluPfS_i
        .type           _Z4reluPfS_i,@function
        .size           _Z4reluPfS_i,(.L_x_3 - _Z4reluPfS_i)
        .other          _Z4reluPfS_i,@"STO_CUDA_ENTRY STV_DEFAULT"
_Z4reluPfS_i:
.text._Z4reluPfS_i:
[----:B------:R-:W-:Y:S01]  /*0000*/  LDC R1, c[0x0][0x37c] ;  /* 0x0000df00ff017b82 */ /* 0x000fe20000000800 */
[----:B------:R-:W0:Y:S07]  /*0010*/  S2R R0, SR_TID.X ;  /* 0x0000000000007919 */ /* 0x000e2e0000002100 */
[----:B------:R-:W0:Y:S01]  /*0020*/  S2UR UR4, SR_CTAID.X ;  /* 0x00000000000479c3 */ /* 0x000e220000002500 */
[----:B------:R-:W1:Y:S07]  /*0030*/  LDCU UR5, c[0x0][0x390] ;  /* 0x00007200ff0577ac */ /* 0x000e6e0008000800 */
[----:B------:R-:W0:Y:S02]  /*0040*/  LDC R7, c[0x0][0x360] ;  /* 0x0000d800ff077b82 */ /* 0x000e240000000800 */
[----:B0-----:R-:W-:-:S05]  /*0050*/  IMAD R7, R7, UR4, R0 ;  /* 0x0000000407077c24 */ /* 0x001fca000f8e0200 */
[----:B-1----:R-:W-:-:S13]  /*0060*/  ISETP.GE.AND P0, PT, R7, UR5, PT ;  /* 0x0000000507007c0c */ /* 0x002fda000bf06270 */
[----:B------:R-:W-:Y:S05]  /*0070*/  @P0 EXIT ;  /* 0x000000000000094d */ /* 0x000fea0003800000 */
[----:B------:R-:W0:Y:S01]  /*0080*/  LDC.64 R2, c[0x0][0x380] ;  /* 0x0000e000ff027b82 */ /* 0x000e220000000a00 */
[----:B------:R-:W1:Y:S07]  /*0090*/  LDCU.64 UR4, c[0x0][0x358] ;  /* 0x00006b00ff0477ac */ /* 0x000e6e0008000a00 */
[----:B------:R-:W2:Y:S01]  /*00a0*/  LDC.64 R4, c[0x0][0x388] ;  /* 0x0000e200ff047b82 */ /* 0x000ea20000000a00 */
[----:B0-----:R-:W-:-:S06]  /*00b0*/  IMAD.WIDE R2, R7, 0x4, R2 ;  /* 0x0000000407027825 */ /* 0x001fcc00078e0202 */
[----:B-1----:R-:W3:Y:S01]  /*00c0*/  LDG.E R2, desc[UR4][R2.64] ;  /* 0x0000000402027981 */ /* 0x002ee2000c1e1900 */
[----:B--2---:R-:W-:Y:S01]  /*00d0*/  IMAD.WIDE R4, R7, 0x4, R4 ;  /* 0x0000000407047825 */ /* 0x004fe200078e0204 */
[----:B---3--:R-:W-:-:S05]  /*00e0*/  FMNMX R7, RZ, R2, !PT ;  /* 0x00000002ff077209 */ /* 0x008fca0007800000 */
[----:B------:R-:W-:Y:S01]  /*00f0*/  STG.E desc[UR4][R4.64], R7 ;  /* 0x0000000704007986 */ /* 0x000fe2000c101904 */
[----:B------:R-:W-:Y:S05]  /*0100*/  EXIT ;  /* 0x000000000000794d */ /* 0x000fea0003800000 */
.L_x_1:
        /* <DEDUP_REMOVED lines=15> */
.L_x_3:


//--------------------- .nv.shared.reserved.0     --------------------------
	.section	.nv.shared.reserved.0,"aw",@nobits
	.weak		__nv_reservedSMEM_offset_0_alias
	.size		__nv_reservedSMEM_offset_0_alias, 0, 64
	.other		__nv_reservedSMEM_offset_0_alias,@"STO_CUDA_RESERVED_SHARED STV_DEFAULT"
__nv_reservedSMEM_offset_0_alias:
	.zero		0
	.zero		64


//--------------------- .nv.constant0._Z11relu_float4PfS_i --------------------------
	.section	.nv.constant0._Z11relu_float4PfS_i,"a",@progbits
	.sectionflags	@""
	.align	4
.nv.constant0._Z11relu_float4PfS_i:
	.zero		916


//--------------------- .nv.constant0._Z4reluPfS_i --------------------------
	.section	.nv.constant0._Z4reluPfS_i,"a",@progbits
	.sectionflags	@""
	.align	4
.nv.constant0._Z4reluPfS_i:
	.zero		916


//--------------------- SYMBOLS --------------------------

	.type		.nv.reservedSmem.offset0,@object
	.size		.nv.reservedSmem.offset0,0x4
